//
// Generated by NVIDIA NVVM Compiler
//
// Compiler Build ID: CL-36424714
// Cuda compilation tools, release 13.0, V13.0.88
// Based on NVVM 20.0.0
//

.version 9.0
.target sm_100
.address_size 64

	// .globl	_Z3addPfS_i

.visible .entry _Z3addPfS_i(
	.param .u64 .ptr .align 1 _Z3addPfS_i_param_0,
	.param .u64 .ptr .align 1 _Z3addPfS_i_param_1,
	.param .u32 _Z3addPfS_i_param_2
)
{
	.reg .pred 	%p<5>;
	.reg .b32 	%r<12>;
	.reg .b32 	%f<5>;
	.reg .b64 	%rd<12>;

	ld.param.u64 	%rd3, [_Z3addPfS_i_param_0];
	ld.param.u64 	%rd4, [_Z3addPfS_i_param_1];
	ld.param.u32 	%r2, [_Z3addPfS_i_param_2];
	cvta.to.global.u64 	%rd1, %rd4;
	cvta.to.global.u64 	%rd2, %rd3;
	mov.u32 	%r4, %ctaid.x;
	mov.u32 	%r5, %ntid.x;
	mov.u32 	%r6, %tid.x;
	mad.lo.s32 	%r7, %r4, %r5, %r6;
	and.b32  	%r8, %r2, 1;
	setp.eq.b32 	%p1, %r8, 1;
	add.s32 	%r9, %r2, -1;
	setp.ne.s32 	%p2, %r7, %r9;
	or.pred  	%p3, %p1, %p2;
	@%p3 bra 	$L__BB0_2;
	mul.wide.s32 	%rd9, %r7, 4;
	add.s64 	%rd10, %rd2, %rd9;
	ld.global.f32 	%f4, [%rd10];
	add.s64 	%rd11, %rd1, %rd9;
	st.global.f32 	[%rd11], %f4;
	bra.uni 	$L__BB0_4;
$L__BB0_2:
	and.b32  	%r10, %r7, 1;
	setp.eq.b32 	%p4, %r10, 1;
	@%p4 bra 	$L__BB0_4;
	mul.wide.s32 	%rd5, %r7, 4;
	add.s64 	%rd6, %rd2, %rd5;
	ld.global.f32 	%f1, [%rd6];
	ld.global.f32 	%f2, [%rd6+4];
	add.f32 	%f3, %f1, %f2;
	shr.s32 	%r11, %r7, 1;
	mul.wide.s32 	%rd7, %r11, 4;
	add.s64 	%rd8, %rd1, %rd7;
	st.global.f32 	[%rd8], %f3;
$L__BB0_4:
	ret;

}


// ===== COMPILED SASS (sm_100) =====

	.target	sm_100

	.elftype	@"ET_EXEC"


//--------------------- .note.nv.tkinfo           --------------------------
	.section	.note.nv.tkinfo,"",@"SHT_NOTE"
	.sectionflags	@"SHF_NOTE_NV_TKINFO"
	.tkinfo
        /*0018*/ 	.word	0x00000002
        /*0030*/ 	.string	""
        /*0030*/ 	.string	"ptxas"
        /*0030*/ 	.string	"Cuda compilation tools, release 13.0, V13.0.88"
        /*0030*/ 	.string	"Build cuda_13.0.r13.0/compiler.36424714_0"
        /*0030*/ 	.string	"-arch sm_100 -m 64 "



//--------------------- .note.nv.cuinfo           --------------------------
	.section	.note.nv.cuinfo,"",@"SHT_NOTE"
	.sectionflags	@"SHF_NOTE_NV_CUINFO"
        /*0018*/ 	.short	0x0002
        /*001a*/ 	.short	0x0064
        /*001c*/ 	.short	0x0082
	.zero		2


//--------------------- .nv.info                  --------------------------
	.section	.nv.info,"",@"SHT_CUDA_INFO"
	.align	4


	//----- nvinfo : EIATTR_REGCOUNT
	.align		4
        /*0000*/ 	.byte	0x04, 0x2f
        /*0002*/ 	.short	(.L_1 - .L_0)
	.align		4
.L_0:
        /*0004*/ 	.word	index@(_Z3addPfS_i)
        /*0008*/ 	.word	0x0000000c


	//----- nvinfo : EIATTR_FRAME_SIZE
	.align		4
.L_1:
        /*000c*/ 	.byte	0x04, 0x11
        /*000e*/ 	.short	(.L_3 - .L_2)
	.align		4
.L_2:
        /*0010*/ 	.word	index@(_Z3addPfS_i)
        /*0014*/ 	.word	0x00000000


	//----- nvinfo : EIATTR_MIN_STACK_SIZE
	.align		4
.L_3:
        /*0018*/ 	.byte	0x04, 0x12
        /*001a*/ 	.short	(.L_5 - .L_4)
	.align		4
.L_4:
        /*001c*/ 	.word	index@(_Z3addPfS_i)
        /*0020*/ 	.word	0x00000000
.L_5:


//--------------------- .nv.compat                --------------------------
	.section	.nv.compat,"",@"SHT_CUDA_COMPAT_INFO"
	.align	4
        /*0000*/ 	.byte	0x02, 0x09, 0x00, 0x00, 0x02, 0x02, 0x01, 0x00, 0x02, 0x05, 0x05, 0x00, 0x03, 0x07, 0x01, 0x01
        /*0010*/ 	.byte	0x02, 0x03, 0x00, 0x00, 0x02, 0x06, 0x01, 0x00, 0x04, 0x0b, 0x08, 0x00, 0x09, 0x00, 0x00, 0x00
        /*0020*/ 	.byte	0x00, 0x00, 0x00, 0x00


//--------------------- .nv.info._Z3addPfS_i      --------------------------
	.section	.nv.info._Z3addPfS_i,"",@"SHT_CUDA_INFO"
	.sectionflags	@""
	.align	4


	//----- nvinfo : EIATTR_CUDA_API_VERSION
	.align		4
        /*0000*/ 	.byte	0x04, 0x37
        /*0002*/ 	.short	(.L_7 - .L_6)
.L_6:
        /*0004*/ 	.word	0x00000082


	//----- nvinfo : EIATTR_KPARAM_INFO
	.align		4
.L_7:
        /*0008*/ 	.byte	0x04, 0x17
        /*000a*/ 	.short	(.L_9 - .L_8)
.L_8:
        /*000c*/ 	.word	0x00000000
        /*0010*/ 	.short	0x0002
        /*0012*/ 	.short	0x0010
        /*0014*/ 	.byte	0x00, 0xf0, 0x11, 0x00


	//----- nvinfo : EIATTR_KPARAM_INFO
	.align		4
.L_9:
        /*0018*/ 	.byte	0x04, 0x17
        /*001a*/ 	.short	(.L_11 - .L_10)
.L_10:
        /*001c*/ 	.word	0x00000000
        /*0020*/ 	.short	0x0001
        /*0022*/ 	.short	0x0008
        /*0024*/ 	.byte	0x00, 0xf5, 0x21, 0x00


	//----- nvinfo : EIATTR_KPARAM_INFO
	.align		4
.L_11:
        /*0028*/ 	.byte	0x04, 0x17
        /*002a*/ 	.short	(.L_13 - .L_12)
.L_12:
        /*002c*/ 	.word	0x00000000
        /*0030*/ 	.short	0x0000
        /*0032*/ 	.short	0x0000
        /*0034*/ 	.byte	0x00, 0xf5, 0x21, 0x00


	//----- nvinfo : EIATTR_SPARSE_MMA_MASK
	.align		4
.L_13:
        /*0038*/ 	.byte	0x03, 0x50
        /*003a*/ 	.short	0x0000


	//----- nvinfo : EIATTR_MAXREG_COUNT
	.align		4
        /*003c*/ 	.byte	0x03, 0x1b
        /*003e*/ 	.short	0x00ff


	//----- nvinfo : EIATTR_MERCURY_ISA_VERSION
	.align		4
        /*0040*/ 	.byte	0x03, 0x5f
        /*0042*/ 	.short	0x0101


	//----- nvinfo : EIATTR_VRC_CTA_INIT_COUNT
	.align		4
        /*0044*/ 	.byte	0x02, 0x4a
	.zero		1
	.zero		1


	//----- nvinfo : EIATTR_EXIT_INSTR_OFFSETS
	.align		4
        /*0048*/ 	.byte	0x04, 0x1c
        /*004a*/ 	.short	(.L_15 - .L_14)


	//   ....[0]....
.L_14:
        /*004c*/ 	.word	0x00000120


	//   ....[1]....
        /*0050*/ 	.word	0x00000150


	//   ....[2]....
        /*0054*/ 	.word	0x000001f0


	//----- nvinfo : EIATTR_CRS_STACK_SIZE
	.align		4
.L_15:
        /*0058*/ 	.byte	0x04, 0x1e
        /*005a*/ 	.short	(.L_17 - .L_16)
.L_16:
        /*005c*/ 	.word	0x00000000


	//----- nvinfo : EIATTR_CBANK_PARAM_SIZE
	.align		4
.L_17:
        /*0060*/ 	.byte	0x03, 0x19
        /*0062*/ 	.short	0x0014


	//----- nvinfo : EIATTR_PARAM_CBANK
	.align		4
        /*0064*/ 	.byte	0x04, 0x0a
        /*0066*/ 	.short	(.L_19 - .L_18)
	.align		4
.L_18:
        /*0068*/ 	.word	index@(.nv.constant0._Z3addPfS_i)
        /*006c*/ 	.short	0x0380
        /*006e*/ 	.short	0x0014


	//----- nvinfo : EIATTR_SW_WAR
	.align		4
.L_19:
        /*0070*/ 	.byte	0x04, 0x36
        /*0072*/ 	.short	(.L_21 - .L_20)
.L_20:
        /*0074*/ 	.word	0x00000008
.L_21:


//--------------------- .nv.callgraph             --------------------------
	.section	.nv.callgraph,"",@"SHT_CUDA_CALLGRAPH"
	.align	4
	.sectionentsize	8
	.align		4
        /*0000*/ 	.word	0x00000000
	.align		4
        /*0004*/ 	.word	0xffffffff
	.align		4
        /*0008*/ 	.word	0x00000000
	.align		4
        /*000c*/ 	.word	0xfffffffe
	.align		4
        /*0010*/ 	.word	0x00000000
	.align		4
        /*0014*/ 	.word	0xfffffffd
	.align		4
        /*0018*/ 	.word	0x00000000
	.align		4
        /*001c*/ 	.word	0xfffffffc


//--------------------- .text._Z3addPfS_i         --------------------------
	.section	.text._Z3addPfS_i,"ax",@progbits
	.align	128
        .global         _Z3addPfS_i
        .type           _Z3addPfS_i,@function
        .size           _Z3addPfS_i,(.L_x_2 - _Z3addPfS_i)
        .other          _Z3addPfS_i,@"STO_CUDA_ENTRY STV_DEFAULT"
_Z3addPfS_i:
.text._Z3addPfS_i:
[----:B------:R-:W-:Y:S01]  /*0000*/  LDC R1, c[0x0][0x37c] ;  /* 0x0000df00ff017b82 */ /* 0x000fe20000000800 */
[----:B------:R-:W0:Y:S07]  /*0010*/  S2R R0, SR_TID.X ;  /* 0x0000000000007919 */ /* 0x000e2e0000002100 */
[----:B------:R-:W0:Y:S08]  /*0020*/  S2UR UR4, SR_CTAID.X ;  /* 0x00000000000479c3 */ /* 0x000e300000002500 */
[----:B------:R-:W0:Y:S08]  /*0030*/  LDC R7, c[0x0][0x360] ;  /* 0x0000d800ff077b82 */ /* 0x000e300000000800 */
[----:B------:R-:W1:Y:S01]  /*0040*/  LDC R3, c[0x0][0x390] ;  /* 0x0000e400ff037b82 */ /* 0x000e620000000800 */
[----:B0-----:R-:W-:Y:S01]  /*0050*/  IMAD R7, R7, UR4, R0 ;  /* 0x0000000407077c24 */ /* 0x001fe2000f8e0200 */
[----:B------:R-:W0:Y:S01]  /*0060*/  LDCU.64 UR4, c[0x0][0x358] ;  /* 0x00006b00ff0477ac */ /* 0x000e220008000a00 */
[----:B-1----:R-:W-:-:S02]  /*0070*/  IADD3 R2, PT, PT, R3, -0x1, RZ ;  /* 0xffffffff03027810 */ /* 0x002fc40007ffe0ff */
[----:B------:R-:W-:Y:S02]  /*0080*/  LOP3.LUT R0, R3, 0x1, RZ, 0xc0, !PT ;  /* 0x0000000103007812 */ /* 0x000fe400078ec0ff */
[----:B------:R-:W-:-:S04]  /*0090*/  ISETP.NE.AND P0, PT, R7, R2, PT ;  /* 0x000000020700720c */ /* 0x000fc80003f05270 */
[----:B------:R-:W-:-:S13]  /*00a0*/  ISETP.EQ.U32.OR P0, PT, R0, 0x1, P0 ;  /* 0x000000010000780c */ /* 0x000fda0000702470 */
[----:B0-----:R-:W-:Y:S05]  /*00b0*/  @P0 BRA `(.L_x_0) ;  /* 0x00000000001c0947 */ /* 0x001fea0003800000 */
[----:B------:R-:W0:Y:S08]  /*00c0*/  LDC.64 R2, c[0x0][0x380] ;  /* 0x0000e000ff027b82 */ /* 0x000e300000000a00 */
[----:B------:R-:W1:Y:S01]  /*00d0*/  LDC.64 R4, c[0x0][0x388] ;  /* 0x0000e200ff047b82 */ /* 0x000e620000000a00 */
[----:B0-----:R-:W-:-:S06]  /*00e0*/  IMAD.WIDE R2, R7, 0x4, R2 ;  /* 0x0000000407027825 */ /* 0x001fcc00078e0202 */
[----:B------:R-:W2:Y:S01]  /*00f0*/  LDG.E R3, desc[UR4][R2.64] ;  /* 0x0000000402037981 */ /* 0x000ea2000c1e1900 */
[----:B-1----:R-:W-:-:S05]  /*0100*/  IMAD.WIDE R4, R7, 0x4, R4 ;  /* 0x0000000407047825 */ /* 0x002fca00078e0204 */
[----:B--2---:R-:W-:Y:S01]  /*0110*/  STG.E desc[UR4][R4.64], R3 ;  /* 0x0000000304007986 */ /* 0x004fe2000c101904 */
[----:B------:R-:W-:Y:S05]  /*0120*/  EXIT ;  /* 0x000000000000794d */ /* 0x000fea0003800000 */
.L_x_0:
[----:B------:R-:W-:-:S04]  /*0130*/  LOP3.LUT R0, R7, 0x1, RZ, 0xc0, !PT ;  /* 0x0000000107007812 */ /* 0x000fc800078ec0ff */
[----:B------:R-:W-:-:S13]  /*0140*/  ISETP.NE.U32.AND P0, PT, R0, 0x1, PT ;  /* 0x000000010000780c */ /* 0x000fda0003f05070 */
[----:B------:R-:W-:Y:S05]  /*0150*/  @!P0 EXIT ;  /* 0x000000000000894d */ /* 0x000fea0003800000 */
[----:B------:R-:W0:Y:S02]  /*0160*/  LDC.64 R2, c[0x0][0x380] ;  /* 0x0000e000ff027b82 */ /* 0x000e240000000a00 */
[----:B0-----:R-:W-:-:S06]  /*0170*/  IMAD.WIDE R4, R7, 0x4, R2 ;  /* 0x0000000407047825 */ /* 0x001fcc00078e0202 */
[----:B------:R-:W0:Y:S01]  /*0180*/  LDC.64 R2, c[0x0][0x388] ;  /* 0x0000e200ff027b82 */ /* 0x000e220000000a00 */
[----:B------:R-:W2:Y:S04]  /*0190*/  LDG.E R0, desc[UR4][R4.64] ;  /* 0x0000000404007981 */ /* 0x000ea8000c1e1900 */
[----:B------:R-:W2:Y:S01]  /*01a0*/  LDG.E R9, desc[UR4][R4.64+0x4] ;  /* 0x0000040404097981 */ /* 0x000ea2000c1e1900 */
[----:B------:R-:W-:-:S05]  /*01b0*/  SHF.R.S32.HI R7, RZ, 0x1, R7 ;  /* 0x00000001ff077819 */ /* 0x000fca0000011407 */
[----:B0-----:R-:W-:-:S04]  /*01c0*/  IMAD.WIDE R2, R7, 0x4, R2 ;  /* 0x0000000407027825 */ /* 0x001fc800078e0202 */
[----:B--2---:R-:W-:-:S05]  /*01d0*/  FADD R9, R0, R9 ;  /* 0x0000000900097221 */ /* 0x004fca0000000000 */
[----:B------:R-:W-:Y:S01]  /*01e0*/  STG.E desc[UR4][R2.64], R9 ;  /* 0x0000000902007986 */ /* 0x000fe2000c101904 */
[----:B------:R-:W-:Y:S05]  /*01f0*/  EXIT ;  /* 0x000000000000794d */ /* 0x000fea0003800000 */
.L_x_1:
[----:B------:R-:W-:-:S00]  /*0200*/  BRA `(.L_x_1) ;  /* 0xfffffffc00fc7947 */ /* 0x000fc0000383ffff */
[----:B------:R-:W-:-:S00]  /*0210*/  NOP ;  /* 0x0000000000007918 */ /* 0x000fc00000000000 */
        /* <DEDUP_REMOVED lines=14> */
.L_x_2:


//--------------------- .nv.shared.reserved.0     --------------------------
	.section	.nv.shared.reserved.0,"aw",@nobits
	.weak		__nv_reservedSMEM_offset_0_alias
	.size		__nv_reservedSMEM_offset_0_alias, 0, 64
	.other		__nv_reservedSMEM_offset_0_alias,@"STO_CUDA_RESERVED_SHARED STV_DEFAULT"
__nv_reservedSMEM_offset_0_alias:
	.zero		0
	.zero		64


//--------------------- .nv.constant0._Z3addPfS_i --------------------------
	.section	.nv.constant0._Z3addPfS_i,"a",@progbits
	.sectionflags	@""
	.align	4
.nv.constant0._Z3addPfS_i:
	.zero		916


//--------------------- SYMBOLS --------------------------

	.type		.nv.reservedSmem.offset0,@object
	.size		.nv.reservedSmem.offset0,0x4
